//
// Generated by NVIDIA NVVM Compiler
//
// Compiler Build ID: CL-36424714
// Cuda compilation tools, release 13.0, V13.0.88
// Based on NVVM 20.0.0
//

.version 9.0
.target sm_100
.address_size 64

	// .globl	matrixMulRowKernel

.visible .entry matrixMulRowKernel(
	.param .u64 .ptr .align 1 matrixMulRowKernel_param_0,
	.param .u64 .ptr .align 1 matrixMulRowKernel_param_1,
	.param .u64 .ptr .align 1 matrixMulRowKernel_param_2,
	.param .u32 matrixMulRowKernel_param_3
)
{
	.reg .pred 	%p<13>;
	.reg .b32 	%r<80>;
	.reg .b32 	%f<67>;
	.reg .b64 	%rd<48>;

	ld.param.u64 	%rd4, [matrixMulRowKernel_param_0];
	ld.param.u64 	%rd5, [matrixMulRowKernel_param_1];
	ld.param.u32 	%r44, [matrixMulRowKernel_param_3];
	cvta.to.global.u64 	%rd1, %rd5;
	cvta.to.global.u64 	%rd2, %rd4;
	mov.u32 	%r45, %ctaid.x;
	mov.u32 	%r46, %ntid.x;
	mov.u32 	%r47, %tid.x;
	mad.lo.s32 	%r1, %r45, %r46, %r47;
	setp.ge.s32 	%p1, %r1, %r44;
	setp.lt.s32 	%p2, %r44, 1;
	or.pred  	%p3, %p1, %p2;
	@%p3 bra 	$L__BB0_14;
	mul.lo.s32 	%r2, %r44, %r1;
	add.s32 	%r3, %r44, -1;
	and.b32  	%r4, %r44, 7;
	and.b32  	%r5, %r44, 2147483640;
	neg.s32 	%r6, %r5;
	shl.b32 	%r7, %r44, 3;
	mul.lo.s32 	%r8, %r44, 3;
	mul.lo.s32 	%r9, %r44, 7;
	mov.b32 	%r66, 0;
$L__BB0_2:
	setp.lt.u32 	%p4, %r3, 7;
	mov.f32 	%f66, 0f00000000;
	mov.b32 	%r78, 0;
	@%p4 bra 	$L__BB0_5;
	add.s32 	%r75, %r44, %r66;
	shl.b32 	%r50, %r44, 1;
	add.s32 	%r74, %r50, %r66;
	add.s32 	%r73, %r8, %r66;
	shl.b32 	%r51, %r44, 2;
	add.s32 	%r72, %r51, %r66;
	mad.lo.s32 	%r71, %r44, 5, %r66;
	mad.lo.s32 	%r70, %r44, 6, %r66;
	add.s32 	%r69, %r9, %r66;
	mov.f32 	%f66, 0f00000000;
	mov.u32 	%r67, %r2;
	mov.u32 	%r68, %r66;
	mov.u32 	%r76, %r6;
$L__BB0_4:
	.pragma "nounroll";
	mul.wide.s32 	%rd6, %r67, 4;
	add.s64 	%rd7, %rd2, %rd6;
	ld.global.nc.f32 	%f16, [%rd7];
	mul.wide.u32 	%rd8, %r68, 4;
	add.s64 	%rd9, %rd1, %rd8;
	ld.global.nc.f32 	%f17, [%rd9];
	fma.rn.f32 	%f18, %f16, %f17, %f66;
	ld.global.nc.f32 	%f19, [%rd7+4];
	mul.wide.u32 	%rd10, %r75, 4;
	add.s64 	%rd11, %rd1, %rd10;
	ld.global.nc.f32 	%f20, [%rd11];
	fma.rn.f32 	%f21, %f19, %f20, %f18;
	ld.global.nc.f32 	%f22, [%rd7+8];
	mul.wide.u32 	%rd12, %r74, 4;
	add.s64 	%rd13, %rd1, %rd12;
	ld.global.nc.f32 	%f23, [%rd13];
	fma.rn.f32 	%f24, %f22, %f23, %f21;
	ld.global.nc.f32 	%f25, [%rd7+12];
	mul.wide.u32 	%rd14, %r73, 4;
	add.s64 	%rd15, %rd1, %rd14;
	ld.global.nc.f32 	%f26, [%rd15];
	fma.rn.f32 	%f27, %f25, %f26, %f24;
	ld.global.nc.f32 	%f28, [%rd7+16];
	mul.wide.u32 	%rd16, %r72, 4;
	add.s64 	%rd17, %rd1, %rd16;
	ld.global.nc.f32 	%f29, [%rd17];
	fma.rn.f32 	%f30, %f28, %f29, %f27;
	ld.global.nc.f32 	%f31, [%rd7+20];
	mul.wide.u32 	%rd18, %r71, 4;
	add.s64 	%rd19, %rd1, %rd18;
	ld.global.nc.f32 	%f32, [%rd19];
	fma.rn.f32 	%f33, %f31, %f32, %f30;
	ld.global.nc.f32 	%f34, [%rd7+24];
	mul.wide.u32 	%rd20, %r70, 4;
	add.s64 	%rd21, %rd1, %rd20;
	ld.global.nc.f32 	%f35, [%rd21];
	fma.rn.f32 	%f36, %f34, %f35, %f33;
	ld.global.nc.f32 	%f37, [%rd7+28];
	mul.wide.u32 	%rd22, %r69, 4;
	add.s64 	%rd23, %rd1, %rd22;
	ld.global.nc.f32 	%f38, [%rd23];
	fma.rn.f32 	%f66, %f37, %f38, %f36;
	add.s32 	%r76, %r76, 8;
	add.s32 	%r75, %r75, %r7;
	add.s32 	%r74, %r74, %r7;
	add.s32 	%r73, %r73, %r7;
	add.s32 	%r72, %r72, %r7;
	add.s32 	%r71, %r71, %r7;
	add.s32 	%r70, %r70, %r7;
	add.s32 	%r69, %r69, %r7;
	add.s32 	%r68, %r68, %r7;
	add.s32 	%r67, %r67, 8;
	setp.ne.s32 	%p5, %r76, 0;
	mov.u32 	%r78, %r5;
	@%p5 bra 	$L__BB0_4;
$L__BB0_5:
	setp.eq.s32 	%p6, %r4, 0;
	@%p6 bra 	$L__BB0_13;
	add.s32 	%r52, %r4, -1;
	setp.lt.u32 	%p7, %r52, 3;
	@%p7 bra 	$L__BB0_8;
	add.s32 	%r53, %r78, %r2;
	mul.wide.s32 	%rd24, %r53, 4;
	add.s64 	%rd25, %rd2, %rd24;
	ld.global.nc.f32 	%f40, [%rd25];
	mad.lo.s32 	%r54, %r78, %r44, %r66;
	mul.wide.u32 	%rd26, %r54, 4;
	add.s64 	%rd27, %rd1, %rd26;
	ld.global.nc.f32 	%f41, [%rd27];
	fma.rn.f32 	%f42, %f40, %f41, %f66;
	ld.global.nc.f32 	%f43, [%rd25+4];
	add.s32 	%r55, %r54, %r44;
	mul.wide.u32 	%rd28, %r55, 4;
	add.s64 	%rd29, %rd1, %rd28;
	ld.global.nc.f32 	%f44, [%rd29];
	fma.rn.f32 	%f45, %f43, %f44, %f42;
	ld.global.nc.f32 	%f46, [%rd25+8];
	add.s32 	%r56, %r55, %r44;
	mul.wide.u32 	%rd30, %r56, 4;
	add.s64 	%rd31, %rd1, %rd30;
	ld.global.nc.f32 	%f47, [%rd31];
	fma.rn.f32 	%f48, %f46, %f47, %f45;
	ld.global.nc.f32 	%f49, [%rd25+12];
	add.s32 	%r57, %r56, %r44;
	mul.wide.u32 	%rd32, %r57, 4;
	add.s64 	%rd33, %rd1, %rd32;
	ld.global.nc.f32 	%f50, [%rd33];
	fma.rn.f32 	%f66, %f49, %f50, %f48;
	add.s32 	%r78, %r78, 4;
$L__BB0_8:
	and.b32  	%r58, %r44, 3;
	setp.eq.s32 	%p8, %r58, 0;
	@%p8 bra 	$L__BB0_13;
	setp.eq.s32 	%p9, %r58, 1;
	@%p9 bra 	$L__BB0_11;
	add.s32 	%r59, %r78, %r2;
	mul.wide.s32 	%rd34, %r59, 4;
	add.s64 	%rd35, %rd2, %rd34;
	ld.global.nc.f32 	%f52, [%rd35];
	mad.lo.s32 	%r60, %r78, %r44, %r66;
	mul.wide.u32 	%rd36, %r60, 4;
	add.s64 	%rd37, %rd1, %rd36;
	ld.global.nc.f32 	%f53, [%rd37];
	fma.rn.f32 	%f54, %f52, %f53, %f66;
	ld.global.nc.f32 	%f55, [%rd35+4];
	add.s32 	%r61, %r60, %r44;
	mul.wide.u32 	%rd38, %r61, 4;
	add.s64 	%rd39, %rd1, %rd38;
	ld.global.nc.f32 	%f56, [%rd39];
	fma.rn.f32 	%f66, %f55, %f56, %f54;
	add.s32 	%r78, %r78, 2;
$L__BB0_11:
	and.b32  	%r62, %r44, 1;
	setp.eq.b32 	%p10, %r62, 1;
	not.pred 	%p11, %p10;
	@%p11 bra 	$L__BB0_13;
	add.s32 	%r63, %r78, %r2;
	mul.wide.s32 	%rd40, %r63, 4;
	add.s64 	%rd41, %rd2, %rd40;
	ld.global.nc.f32 	%f57, [%rd41];
	mad.lo.s32 	%r64, %r78, %r44, %r66;
	mul.wide.u32 	%rd42, %r64, 4;
	add.s64 	%rd43, %rd1, %rd42;
	ld.global.nc.f32 	%f58, [%rd43];
	fma.rn.f32 	%f66, %f57, %f58, %f66;
$L__BB0_13:
	ld.param.u64 	%rd47, [matrixMulRowKernel_param_2];
	add.s32 	%r65, %r66, %r2;
	cvta.to.global.u64 	%rd44, %rd47;
	mul.wide.s32 	%rd45, %r65, 4;
	add.s64 	%rd46, %rd44, %rd45;
	st.global.f32 	[%rd46], %f66;
	add.s32 	%r66, %r66, 1;
	setp.ne.s32 	%p12, %r66, %r44;
	@%p12 bra 	$L__BB0_2;
$L__BB0_14:
	ret;

}


// ===== COMPILED SASS (sm_100) =====

	.target	sm_100

	.elftype	@"ET_EXEC"


//--------------------- .note.nv.tkinfo           --------------------------
	.section	.note.nv.tkinfo,"",@"SHT_NOTE"
	.sectionflags	@"SHF_NOTE_NV_TKINFO"
	.tkinfo
        /*0018*/ 	.word	0x00000002
        /*0030*/ 	.string	""
        /*0030*/ 	.string	"ptxas"
        /*0030*/ 	.string	"Cuda compilation tools, release 13.0, V13.0.88"
        /*0030*/ 	.string	"Build cuda_13.0.r13.0/compiler.36424714_0"
        /*0030*/ 	.string	"-arch sm_100 -m 64 "



//--------------------- .note.nv.cuinfo           --------------------------
	.section	.note.nv.cuinfo,"",@"SHT_NOTE"
	.sectionflags	@"SHF_NOTE_NV_CUINFO"
        /*0018*/ 	.short	0x0002
        /*001a*/ 	.short	0x0064
        /*001c*/ 	.short	0x0082
	.zero		2


//--------------------- .nv.info                  --------------------------
	.section	.nv.info,"",@"SHT_CUDA_INFO"
	.align	4


	//----- nvinfo : EIATTR_REGCOUNT
	.align		4
        /*0000*/ 	.byte	0x04, 0x2f
        /*0002*/ 	.short	(.L_1 - .L_0)
	.align		4
.L_0:
        /*0004*/ 	.word	index@(matrixMulRowKernel)
        /*0008*/ 	.word	0x00000020


	//----- nvinfo : EIATTR_FRAME_SIZE
	.align		4
.L_1:
        /*000c*/ 	.byte	0x04, 0x11
        /*000e*/ 	.short	(.L_3 - .L_2)
	.align		4
.L_2:
        /*0010*/ 	.word	index@(matrixMulRowKernel)
        /*0014*/ 	.word	0x00000000


	//----- nvinfo : EIATTR_MIN_STACK_SIZE
	.align		4
.L_3:
        /*0018*/ 	.byte	0x04, 0x12
        /*001a*/ 	.short	(.L_5 - .L_4)
	.align		4
.L_4:
        /*001c*/ 	.word	index@(matrixMulRowKernel)
        /*0020*/ 	.word	0x00000000
.L_5:


//--------------------- .nv.compat                --------------------------
	.section	.nv.compat,"",@"SHT_CUDA_COMPAT_INFO"
	.align	4
        /*0000*/ 	.byte	0x02, 0x09, 0x00, 0x00, 0x02, 0x02, 0x01, 0x00, 0x02, 0x05, 0x05, 0x00, 0x03, 0x07, 0x01, 0x01
        /*0010*/ 	.byte	0x02, 0x03, 0x00, 0x00, 0x02, 0x06, 0x01, 0x00, 0x04, 0x0b, 0x08, 0x00, 0x09, 0x00, 0x00, 0x00
        /*0020*/ 	.byte	0x00, 0x00, 0x00, 0x00


//--------------------- .nv.info.matrixMulRowKernel --------------------------
	.section	.nv.info.matrixMulRowKernel,"",@"SHT_CUDA_INFO"
	.sectionflags	@""
	.align	4


	//----- nvinfo : EIATTR_CUDA_API_VERSION
	.align		4
        /*0000*/ 	.byte	0x04, 0x37
        /*0002*/ 	.short	(.L_7 - .L_6)
.L_6:
        /*0004*/ 	.word	0x00000082


	//----- nvinfo : EIATTR_KPARAM_INFO
	.align		4
.L_7:
        /*0008*/ 	.byte	0x04, 0x17
        /*000a*/ 	.short	(.L_9 - .L_8)
.L_8:
        /*000c*/ 	.word	0x00000000
        /*0010*/ 	.short	0x0003
        /*0012*/ 	.short	0x0018
        /*0014*/ 	.byte	0x00, 0xf0, 0x11, 0x00


	//----- nvinfo : EIATTR_KPARAM_INFO
	.align		4
.L_9:
        /*0018*/ 	.byte	0x04, 0x17
        /*001a*/ 	.short	(.L_11 - .L_10)
.L_10:
        /*001c*/ 	.word	0x00000000
        /*0020*/ 	.short	0x0002
        /*0022*/ 	.short	0x0010
        /*0024*/ 	.byte	0x00, 0xf5, 0x21, 0x00


	//----- nvinfo : EIATTR_KPARAM_INFO
	.align		4
.L_11:
        /*0028*/ 	.byte	0x04, 0x17
        /*002a*/ 	.short	(.L_13 - .L_12)
.L_12:
        /*002c*/ 	.word	0x00000000
        /*0030*/ 	.short	0x0001
        /*0032*/ 	.short	0x0008
        /*0034*/ 	.byte	0x00, 0xf5, 0x21, 0x00


	//----- nvinfo : EIATTR_KPARAM_INFO
	.align		4
.L_13:
        /*0038*/ 	.byte	0x04, 0x17
        /*003a*/ 	.short	(.L_15 - .L_14)
.L_14:
        /*003c*/ 	.word	0x00000000
        /*0040*/ 	.short	0x0000
        /*0042*/ 	.short	0x0000
        /*0044*/ 	.byte	0x00, 0xf5, 0x21, 0x00


	//----- nvinfo : EIATTR_SPARSE_MMA_MASK
	.align		4
.L_15:
        /*0048*/ 	.byte	0x03, 0x50
        /*004a*/ 	.short	0x0000


	//----- nvinfo : EIATTR_MAXREG_COUNT
	.align		4
        /*004c*/ 	.byte	0x03, 0x1b
        /*004e*/ 	.short	0x00ff


	//----- nvinfo : EIATTR_MERCURY_ISA_VERSION
	.align		4
        /*0050*/ 	.byte	0x03, 0x5f
        /*0052*/ 	.short	0x0101


	//----- nvinfo : EIATTR_VRC_CTA_INIT_COUNT
	.align		4
        /*0054*/ 	.byte	0x02, 0x4a
	.zero		1
	.zero		1


	//----- nvinfo : EIATTR_EXIT_INSTR_OFFSETS
	.align		4
        /*0058*/ 	.byte	0x04, 0x1c
        /*005a*/ 	.short	(.L_17 - .L_16)


	//   ....[0]....
.L_16:
        /*005c*/ 	.word	0x00000080


	//   ....[1]....
        /*0060*/ 	.word	0x00000950


	//----- nvinfo : EIATTR_CBANK_PARAM_SIZE
	.align		4
.L_17:
        /*0064*/ 	.byte	0x03, 0x19
        /*0066*/ 	.short	0x001c


	//----- nvinfo : EIATTR_PARAM_CBANK
	.align		4
        /*0068*/ 	.byte	0x04, 0x0a
        /*006a*/ 	.short	(.L_19 - .L_18)
	.align		4
.L_18:
        /*006c*/ 	.word	index@(.nv.constant0.matrixMulRowKernel)
        /*0070*/ 	.short	0x0380
        /*0072*/ 	.short	0x001c


	//----- nvinfo : EIATTR_SW_WAR
	.align		4
.L_19:
        /*0074*/ 	.byte	0x04, 0x36
        /*0076*/ 	.short	(.L_21 - .L_20)
.L_20:
        /*0078*/ 	.word	0x00000008
.L_21:


//--------------------- .nv.callgraph             --------------------------
	.section	.nv.callgraph,"",@"SHT_CUDA_CALLGRAPH"
	.align	4
	.sectionentsize	8
	.align		4
        /*0000*/ 	.word	0x00000000
	.align		4
        /*0004*/ 	.word	0xffffffff
	.align		4
        /*0008*/ 	.word	0x00000000
	.align		4
        /*000c*/ 	.word	0xfffffffe
	.align		4
        /*0010*/ 	.word	0x00000000
	.align		4
        /*0014*/ 	.word	0xfffffffd
	.align		4
        /*0018*/ 	.word	0x00000000
	.align		4
        /*001c*/ 	.word	0xfffffffc


//--------------------- .text.matrixMulRowKernel  --------------------------
	.section	.text.matrixMulRowKernel,"ax",@progbits
	.align	128
        .global         matrixMulRowKernel
        .type           matrixMulRowKernel,@function
        .size           matrixMulRowKernel,(.L_x_6 - matrixMulRowKernel)
        .other          matrixMulRowKernel,@"STO_CUDA_ENTRY STV_DEFAULT"
matrixMulRowKernel:
.text.matrixMulRowKernel:
[----:B------:R-:W-:Y:S01]  /*0000*/  LDC R1, c[0x0][0x37c] ;  /* 0x0000df00ff017b82 */ /* 0x000fe20000000800 */
[----:B------:R-:W0:Y:S07]  /*0010*/  S2R R3, SR_TID.X ;  /* 0x0000000000037919 */ /* 0x000e2e0000002100 */
[----:B------:R-:W0:Y:S08]  /*0020*/  S2UR UR4, SR_CTAID.X ;  /* 0x00000000000479c3 */ /* 0x000e300000002500 */
[----:B------:R-:W0:Y:S08]  /*0030*/  LDC R2, c[0x0][0x360] ;  /* 0x0000d800ff027b82 */ /* 0x000e300000000800 */
[----:B------:R-:W1:Y:S01]  /*0040*/  LDC R5, c[0x0][0x398] ;  /* 0x0000e600ff057b82 */ /* 0x000e620000000800 */
[----:B0-----:R-:W-:Y:S01]  /*0050*/  IMAD R2, R2, UR4, R3 ;  /* 0x0000000402027c24 */ /* 0x001fe2000f8e0203 */
[----:B-1----:R-:W-:-:S04]  /*0060*/  ISETP.GE.AND P0, PT, R5, 0x1, PT ;  /* 0x000000010500780c */ /* 0x002fc80003f06270 */
[----:B------:R-:W-:-:S13]  /*0070*/  ISETP.GE.OR P0, PT, R2, R5, !P0 ;  /* 0x000000050200720c */ /* 0x000fda0004706670 */
[----:B------:R-:W-:Y:S05]  /*0080*/  @P0 EXIT ;  /* 0x000000000000094d */ /* 0x000fea0003800000 */
[C---:B------:R-:W-:Y:S01]  /*0090*/  IADD3 R0, PT, PT, R5.reuse, -0x1, RZ ;  /* 0xffffffff05007810 */ /* 0x040fe20007ffe0ff */
[----:B------:R-:W-:Y:S01]  /*00a0*/  IMAD R2, R2, R5, RZ ;  /* 0x0000000502027224 */ /* 0x000fe200078e02ff */
[C---:B------:R-:W-:Y:S01]  /*00b0*/  LOP3.LUT R3, R5.reuse, 0x7, RZ, 0xc0, !PT ;  /* 0x0000000705037812 */ /* 0x040fe200078ec0ff */
[----:B------:R-:W0:Y:S01]  /*00c0*/  LDCU.64 UR4, c[0x0][0x358] ;  /* 0x00006b00ff0477ac */ /* 0x000e220008000a00 */
[----:B------:R-:W-:Y:S02]  /*00d0*/  ISETP.GE.U32.AND P0, PT, R0, 0x7, PT ;  /* 0x000000070000780c */ /* 0x000fe40003f06070 */
[----:B------:R-:W-:Y:S01]  /*00e0*/  LOP3.LUT R0, R5, 0x7ffffff8, RZ, 0xc0, !PT ;  /* 0x7ffffff805007812 */ /* 0x000fe200078ec0ff */
[----:B------:R-:W-:-:S03]  /*00f0*/  HFMA2 R5, -RZ, RZ, 0, 0 ;  /* 0x00000000ff057431 */ /* 0x000fc600000001ff */
[----:B------:R-:W-:-:S07]  /*0100*/  IADD3 R4, PT, PT, -R0, RZ, RZ ;  /* 0x000000ff00047210 */ /* 0x000fce0007ffe1ff */
.L_x_4:
[----:B-1----:R-:W-:Y:S02]  /*0110*/  MOV R16, RZ ;  /* 0x000000ff00107202 */ /* 0x002fe40000000f00 */
[----:B------:R-:W-:Y:S01]  /*0120*/  MOV R6, RZ ;  /* 0x000000ff00067202 */ /* 0x000fe20000000f00 */
[----:B------:R-:W-:Y:S06]  /*0130*/  @!P0 BRA `(.L_x_0) ;  /* 0x0000000000f08947 */ /* 0x000fec0003800000 */
[----:B------:R-:W1:Y:S01]  /*0140*/  LDC R8, c[0x0][0x398] ;  /* 0x0000e600ff087b82 */ /* 0x000e620000000800 */
[----:B------:R-:W-:Y:S02]  /*0150*/  MOV R16, RZ ;  /* 0x000000ff00107202 */ /* 0x000fe40000000f00 */
[----:B------:R-:W-:Y:S02]  /*0160*/  MOV R9, R2 ;  /* 0x0000000200097202 */ /* 0x000fe40000000f00 */
[-C--:B------:R-:W-:Y:S02]  /*0170*/  MOV R7, R5.reuse ;  /* 0x0000000500077202 */ /* 0x080fe40000000f00 */
[----:B------:R-:W-:Y:S02]  /*0180*/  MOV R10, R4 ;  /* 0x00000004000a7202 */ /* 0x000fe40000000f00 */
[----:B-1----:R-:W-:Y:S01]  /*0190*/  IADD3 R11, PT, PT, R5, R8, RZ ;  /* 0x00000008050b7210 */ /* 0x002fe20007ffe0ff */
[C-C-:B------:R-:W-:Y:S01]  /*01a0*/  IMAD R25, R8.reuse, 0x3, R5.reuse ;  /* 0x0000000308197824 */ /* 0x140fe200078e0205 */
[CC--:B------:R-:W-:Y:S01]  /*01b0*/  LEA R6, R8.reuse, R5.reuse, 0x1 ;  /* 0x0000000508067211 */ /* 0x0c0fe200078e08ff */
[C-C-:B------:R-:W-:Y:S01]  /*01c0*/  IMAD R29, R8.reuse, 0x5, R5.reuse ;  /* 0x00000005081d7824 */ /* 0x140fe200078e0205 */
[C---:B------:R-:W-:Y:S01]  /*01d0*/  LEA R27, R8.reuse, R5, 0x2 ;  /* 0x00000005081b7211 */ /* 0x040fe200078e10ff */
[----:B------:R-:W-:-:S02]  /*01e0*/  IMAD R24, R8, 0x6, R5 ;  /* 0x0000000608187824 */ /* 0x000fc400078e0205 */
[----:B------:R-:W-:-:S07]  /*01f0*/  IMAD R26, R8, 0x7, R5 ;  /* 0x00000007081a7824 */ /* 0x000fce00078e0205 */
.L_x_1:
[----:B------:R-:W1:Y:S08]  /*0200*/  LDC.64 R14, c[0x0][0x388] ;  /* 0x0000e200ff0e7b82 */ /* 0x000e700000000a00 */
[----:B------:R-:W2:Y:S01]  /*0210*/  LDC.64 R12, c[0x0][0x380] ;  /* 0x0000e000ff0c7b82 */ /* 0x000ea20000000a00 */
[----:B-1----:R-:W-:-:S06]  /*0220*/  IMAD.WIDE.U32 R18, R7, 0x4, R14 ;  /* 0x0000000407127825 */ /* 0x002fcc00078e000e */
[----:B0-----:R-:W3:Y:S01]  /*0230*/  LDG.E.CONSTANT R18, desc[UR4][R18.64] ;  /* 0x0000000412127981 */ /* 0x001ee2000c1e9900 */
[----:B--2---:R-:W-:-:S05]  /*0240*/  IMAD.WIDE R12, R9, 0x4, R12 ;  /* 0x00000004090c7825 */ /* 0x004fca00078e020c */
[----:B------:R-:W3:Y:S01]  /*0250*/  LDG.E.CONSTANT R17, desc[UR4][R12.64] ;  /* 0x000000040c117981 */ /* 0x000ee2000c1e9900 */
[----:B------:R-:W-:-:S03]  /*0260*/  IMAD.WIDE.U32 R22, R11, 0x4, R14 ;  /* 0x000000040b167825 */ /* 0x000fc600078e000e */
[----:B------:R-:W2:Y:S01]  /*0270*/  LDG.E.CONSTANT R19, desc[UR4][R12.64+0x8] ;  /* 0x000008040c137981 */ /* 0x000ea2000c1e9900 */
[----:B------:R-:W-:-:S03]  /*0280*/  IMAD.WIDE.U32 R20, R6, 0x4, R14 ;  /* 0x0000000406147825 */ /* 0x000fc600078e000e */
[----:B------:R-:W4:Y:S04]  /*0290*/  LDG.E.CONSTANT R22, desc[UR4][R22.64] ;  /* 0x0000000416167981 */ /* 0x000f28000c1e9900 */
[----:B------:R-:W2:Y:S04]  /*02a0*/  LDG.E.CONSTANT R20, desc[UR4][R20.64] ;  /* 0x0000000414147981 */ /* 0x000ea8000c1e9900 */
[----:B------:R-:W5:Y:S01]  /*02b0*/  LDG.E.CONSTANT R23, desc[UR4][R12.64+0x10] ;  /* 0x000010040c177981 */ /* 0x000f62000c1e9900 */
[----:B---3--:R-:W-:-:S03]  /*02c0*/  FFMA R17, R17, R18, R16 ;  /* 0x0000001211117223 */ /* 0x008fc60000000010 */
[----:B------:R-:W4:Y:S02]  /*02d0*/  LDG.E.CONSTANT R16, desc[UR4][R12.64+0x4] ;  /* 0x000004040c107981 */ /* 0x000f24000c1e9900 */
[----:B----4-:R-:W-:Y:S01]  /*02e0*/  FFMA R28, R16, R22, R17 ;  /* 0x00000016101c7223 */ /* 0x010fe20000000011 */
[----:B------:R-:W-:-:S04]  /*02f0*/  IMAD.WIDE.U32 R16, R25, 0x4, R14 ;  /* 0x0000000419107825 */ /* 0x000fc800078e000e */
[----:B--2---:R-:W-:Y:S01]  /*0300*/  FFMA R28, R19, R20, R28 ;  /* 0x00000014131c7223 */ /* 0x004fe2000000001c */
[--C-:B------:R-:W-:Y:S01]  /*0310*/  IMAD.WIDE.U32 R18, R27, 0x4, R14.reuse ;  /* 0x000000041b127825 */ /* 0x100fe200078e000e */
[----:B------:R-:W2:Y:S05]  /*0320*/  LDG.E.CONSTANT R16, desc[UR4][R16.64] ;  /* 0x0000000410107981 */ /* 0x000eaa000c1e9900 */
[----:B------:R-:W5:Y:S04]  /*0330*/  LDG.E.CONSTANT R18, desc[UR4][R18.64] ;  /* 0x0000000412127981 */ /* 0x000f68000c1e9900 */
[----:B------:R-:W2:Y:S01]  /*0340*/  LDG.E.CONSTANT R17, desc[UR4][R12.64+0xc] ;  /* 0x00000c040c117981 */ /* 0x000ea2000c1e9900 */
[----:B------:R-:W-:-:S03]  /*0350*/  IMAD.WIDE.U32 R20, R29, 0x4, R14 ;  /* 0x000000041d147825 */ /* 0x000fc600078e000e */
[----:B------:R-:W3:Y:S04]  /*0360*/  LDG.E.CONSTANT R19, desc[UR4][R12.64+0x1c] ;  /* 0x00001c040c137981 */ /* 0x000ee8000c1e9900 */
[----:B------:R-:W4:Y:S01]  /*0370*/  LDG.E.CONSTANT R20, desc[UR4][R20.64] ;  /* 0x0000000414147981 */ /* 0x000f22000c1e9900 */
[----:B--2---:R-:W-:-:S03]  /*0380*/  FFMA R28, R17, R16, R28 ;  /* 0x00000010111c7223 */ /* 0x004fc6000000001c */
[----:B------:R-:W4:Y:S01]  /*0390*/  LDG.E.CONSTANT R17, desc[UR4][R12.64+0x14] ;  /* 0x000014040c117981 */ /* 0x000f22000c1e9900 */
[----:B-----5:R-:W-:Y:S01]  /*03a0*/  FFMA R28, R23, R18, R28 ;  /* 0x00000012171c7223 */ /* 0x020fe2000000001c */
[--C-:B------:R-:W-:Y:S02]  /*03b0*/  IMAD.WIDE.U32 R22, R24, 0x4, R14.reuse ;  /* 0x0000000418167825 */ /* 0x100fe400078e000e */
[----:B------:R-:W2:Y:S02]  /*03c0*/  LDG.E.CONSTANT R16, desc[UR4][R12.64+0x18] ;  /* 0x000018040c107981 */ /* 0x000ea4000c1e9900 */
[----:B------:R-:W-:Y:S02]  /*03d0*/  IMAD.WIDE.U32 R14, R26, 0x4, R14 ;  /* 0x000000041a0e7825 */ /* 0x000fe400078e000e */
[----:B------:R-:W2:Y:S04]  /*03e0*/  LDG.E.CONSTANT R22, desc[UR4][R22.64] ;  /* 0x0000000416167981 */ /* 0x000ea8000c1e9900 */
[----:B------:R-:W3:Y:S01]  /*03f0*/  LDG.E.CONSTANT R14, desc[UR4][R14.64] ;  /* 0x000000040e0e7981 */ /* 0x000ee2000c1e9900 */
[----:B------:R-:W-:-:S04]  /*0400*/  IADD3 R10, PT, PT, R10, 0x8, RZ ;  /* 0x000000080a0a7810 */ /* 0x000fc80007ffe0ff */
[----:B------:R-:W-:Y:S01]  /*0410*/  ISETP.NE.AND P1, PT, R10, RZ, PT ;  /* 0x000000ff0a00720c */ /* 0x000fe20003f25270 */
[C---:B------:R-:W-:Y:S01]  /*0420*/  IMAD R27, R8.reuse, 0x8, R27 ;  /* 0x00000008081b7824 */ /* 0x040fe200078e021b */
[C---:B------:R-:W-:Y:S02]  /*0430*/  LEA R11, R8.reuse, R11, 0x3 ;  /* 0x0000000b080b7211 */ /* 0x040fe400078e18ff */
[C---:B------:R-:W-:Y:S02]  /*0440*/  LEA R6, R8.reuse, R6, 0x3 ;  /* 0x0000000608067211 */ /* 0x040fe400078e18ff */
[C---:B------:R-:W-:Y:S02]  /*0450*/  LEA R25, R8.reuse, R25, 0x3 ;  /* 0x0000001908197211 */ /* 0x040fe400078e18ff */
[C---:B------:R-:W-:Y:S02]  /*0460*/  LEA R29, R8.reuse, R29, 0x3 ;  /* 0x0000001d081d7211 */ /* 0x040fe400078e18ff */
[----:B------:R-:W-:-:S02]  /*0470*/  LEA R24, R8, R24, 0x3 ;  /* 0x0000001808187211 */ /* 0x000fc400078e18ff */
[C---:B------:R-:W-:Y:S02]  /*0480*/  LEA R26, R8.reuse, R26, 0x3 ;  /* 0x0000001a081a7211 */ /* 0x040fe400078e18ff */
[----:B------:R-:W-:Y:S02]  /*0490*/  LEA R7, R8, R7, 0x3 ;  /* 0x0000000708077211 */ /* 0x000fe400078e18ff */
[----:B------:R-:W-:Y:S01]  /*04a0*/  IADD3 R9, PT, PT, R9, 0x8, RZ ;  /* 0x0000000809097810 */ /* 0x000fe20007ffe0ff */
[----:B----4-:R-:W-:-:S04]  /*04b0*/  FFMA R17, R17, R20, R28 ;  /* 0x0000001411117223 */ /* 0x010fc8000000001c */
[----:B--2---:R-:W-:-:S04]  /*04c0*/  FFMA R16, R16, R22, R17 ;  /* 0x0000001610107223 */ /* 0x004fc80000000011 */
[----:B---3--:R-:W-:Y:S01]  /*04d0*/  FFMA R16, R19, R14, R16 ;  /* 0x0000000e13107223 */ /* 0x008fe20000000010 */
[----:B------:R-:W-:Y:S06]  /*04e0*/  @P1 BRA `(.L_x_1) ;  /* 0xfffffffc00441947 */ /* 0x000fec000383ffff */
[----:B------:R-:W-:-:S07]  /*04f0*/  MOV R6, R0 ;  /* 0x0000000000067202 */ /* 0x000fce0000000f00 */
.L_x_0:
[----:B------:R-:W-:-:S13]  /*0500*/  ISETP.NE.AND P1, PT, R3, RZ, PT ;  /* 0x000000ff0300720c */ /* 0x000fda0003f25270 */
[----:B------:R-:W-:Y:S05]  /*0510*/  @!P1 BRA `(.L_x_2) ;  /* 0x0000000000ec9947 */ /* 0x000fea0003800000 */
[----:B------:R-:W1:Y:S01]  /*0520*/  LDC R7, c[0x0][0x398] ;  /* 0x0000e600ff077b82 */ /* 0x000e620000000800 */
[----:B------:R-:W-:-:S04]  /*0530*/  IADD3 R8, PT, PT, R3, -0x1, RZ ;  /* 0xffffffff03087810 */ /* 0x000fc80007ffe0ff */
[----:B------:R-:W-:Y:S02]  /*0540*/  ISETP.GE.U32.AND P1, PT, R8, 0x3, PT ;  /* 0x000000030800780c */ /* 0x000fe40003f26070 */
[----:B-1----:R-:W-:-:S11]  /*0550*/  LOP3.LUT P2, R20, R7, 0x3, RZ, 0xc0, !PT ;  /* 0x0000000307147812 */ /* 0x002fd6000784c0ff */
[----:B------:R-:W-:Y:S05]  /*0560*/  @!P1 BRA `(.L_x_3) ;  /* 0x0000000000689947 */ /* 0x000fea0003800000 */
[----:B------:R-:W1:Y:S01]  /*0570*/  LDC R22, c[0x0][0x398] ;  /* 0x0000e600ff167b82 */ /* 0x000e620000000800 */
[----:B------:R-:W-:-:S07]  /*0580*/  IADD3 R13, PT, PT, R2, R6, RZ ;  /* 0x00000006020d7210 */ /* 0x000fce0007ffe0ff */
[----:B------:R-:W2:Y:S08]  /*0590*/  LDC.64 R10, c[0x0][0x388] ;  /* 0x0000e200ff0a7b82 */ /* 0x000eb00000000a00 */
[----:B------:R-:W3:Y:S01]  /*05a0*/  LDC.64 R8, c[0x0][0x380] ;  /* 0x0000e000ff087b82 */ /* 0x000ee20000000a00 */
[----:B-1----:R-:W-:-:S04]  /*05b0*/  IMAD R19, R6, R22, R5 ;  /* 0x0000001606137224 */ /* 0x002fc800078e0205 */
[C---:B------:R-:W-:Y:S02]  /*05c0*/  IMAD.IADD R15, R19.reuse, 0x1, R22 ;  /* 0x00000001130f7824 */ /* 0x040fe400078e0216 */
[----:B--2---:R-:W-:-:S03]  /*05d0*/  IMAD.WIDE.U32 R18, R19, 0x4, R10 ;  /* 0x0000000413127825 */ /* 0x004fc600078e000a */
[----:B------:R-:W-:-:S03]  /*05e0*/  IADD3 R21, PT, PT, R15, R22, RZ ;  /* 0x000000160f157210 */ /* 0x000fc60007ffe0ff */
[----:B0-----:R-:W2:Y:S01]  /*05f0*/  LDG.E.CONSTANT R19, desc[UR4][R18.64] ;  /* 0x0000000412137981 */ /* 0x001ea2000c1e9900 */
[----:B---3--:R-:W-:-:S04]  /*0600*/  IMAD.WIDE R8, R13, 0x4, R8 ;  /* 0x000000040d087825 */ /* 0x008fc800078e0208 */
[--C-:B------:R-:W-:Y:S01]  /*0610*/  IMAD.WIDE.U32 R12, R15, 0x4, R10.reuse ;  /* 0x000000040f0c7825 */ /* 0x100fe200078e000a */
[----:B------:R-:W2:Y:S03]  /*0620*/  LDG.E.CONSTANT R17, desc[UR4][R8.64] ;  /* 0x0000000408117981 */ /* 0x000ea6000c1e9900 */
[C-C-:B------:R-:W-:Y:S01]  /*0630*/  IMAD.WIDE.U32 R14, R21.reuse, 0x4, R10.reuse ;  /* 0x00000004150e7825 */ /* 0x140fe200078e000a */
[----:B------:R-:W-:Y:S01]  /*0640*/  IADD3 R21, PT, PT, R21, R22, RZ ;  /* 0x0000001615157210 */ /* 0x000fe20007ffe0ff */
[----:B------:R-:W3:Y:S04]  /*0650*/  LDG.E.CONSTANT R12, desc[UR4][R12.64] ;  /* 0x000000040c0c7981 */ /* 0x000ee8000c1e9900 */
[----:B------:R-:W3:Y:S01]  /*0660*/  LDG.E.CONSTANT R22, desc[UR4][R8.64+0x4] ;  /* 0x0000040408167981 */ /* 0x000ee2000c1e9900 */
[----:B------:R-:W-:-:S03]  /*0670*/  IMAD.WIDE.U32 R10, R21, 0x4, R10 ;  /* 0x00000004150a7825 */ /* 0x000fc600078e000a */
[----:B------:R-:W4:Y:S04]  /*0680*/  LDG.E.CONSTANT R14, desc[UR4][R14.64] ;  /* 0x000000040e0e7981 */ /* 0x000f28000c1e9900 */
[----:B------:R-:W4:Y:S04]  /*0690*/  LDG.E.CONSTANT R24, desc[UR4][R8.64+0x8] ;  /* 0x0000080408187981 */ /* 0x000f28000c1e9900 */
[----:B------:R-:W5:Y:S04]  /*06a0*/  LDG.E.CONSTANT R26, desc[UR4][R8.64+0xc] ;  /* 0x00000c04081a7981 */ /* 0x000f68000c1e9900 */
[----:B------:R-:W5:Y:S01]  /*06b0*/  LDG.E.CONSTANT R10, desc[UR4][R10.64] ;  /* 0x000000040a0a7981 */ /* 0x000f62000c1e9900 */
[----:B------:R-:W-:Y:S01]  /*06c0*/  IADD3 R6, PT, PT, R6, 0x4, RZ ;  /* 0x0000000406067810 */ /* 0x000fe20007ffe0ff */
[----:B--2---:R-:W-:-:S04]  /*06d0*/  FFMA R17, R17, R19, R16 ;  /* 0x0000001311117223 */ /* 0x004fc80000000010 */
[----:B---3--:R-:W-:-:S04]  /*06e0*/  FFMA R17, R22, R12, R17 ;  /* 0x0000000c16117223 */ /* 0x008fc80000000011 */
[----:B----4-:R-:W-:-:S04]  /*06f0*/  FFMA R17, R24, R14, R17 ;  /* 0x0000000e18117223 */ /* 0x010fc80000000011 */
[----:B-----5:R-:W-:-:S07]  /*0700*/  FFMA R16, R26, R10, R17 ;  /* 0x0000000a1a107223 */ /* 0x020fce0000000011 */
.L_x_3:
[----:B------:R-:W-:Y:S05]  /*0710*/  @!P2 BRA `(.L_x_2) ;  /* 0x00000000006ca947 */ /* 0x000fea0003800000 */
[----:B------:R-:W1:Y:S01]  /*0720*/  LDC.64 R18, c[0x0][0x388] ;  /* 0x0000e200ff127b82 */ /* 0x000e620000000a00 */
[----:B------:R-:W-:Y:S02]  /*0730*/  ISETP.NE.AND P1, PT, R20, 0x1, PT ;  /* 0x000000011400780c */ /* 0x000fe40003f25270 */
[----:B------:R-:W-:-:S04]  /*0740*/  LOP3.LUT R12, R7, 0x1, RZ, 0xc0, !PT ;  /* 0x00000001070c7812 */ /* 0x000fc800078ec0ff */
[----:B------:R-:W-:Y:S01]  /*0750*/  ISETP.NE.U32.AND P2, PT, R12, 0x1, PT ;  /* 0x000000010c00780c */ /* 0x000fe20003f45070 */
[----:B------:R-:W2:Y:S06]  /*0760*/  LDC.64 R14, c[0x0][0x380] ;  /* 0x0000e000ff0e7b82 */ /* 0x000eac0000000a00 */
[----:B------:R-:W-:Y:S01]  /*0770*/  @P1 IMAD R12, R6, R7, R5 ;  /* 0x00000007060c1224 */ /* 0x000fe200078e0205 */
[----:B------:R-:W-:Y:S01]  /*0780*/  @P1 IADD3 R17, PT, PT, R2, R6, RZ ;  /* 0x0000000602111210 */ /* 0x000fe20007ffe0ff */
[----:B------:R-:W3:Y:S01]  /*0790*/  LDC.64 R8, c[0x0][0x380] ;  /* 0x0000e000ff087b82 */ /* 0x000ee20000000a00 */
[----:B------:R-:W-:-:S02]  /*07a0*/  @P1 IADD3 R6, PT, PT, R6, 0x2, RZ ;  /* 0x0000000206061810 */ /* 0x000fc40007ffe0ff */
[----:B------:R-:W-:-:S03]  /*07b0*/  @P1 IADD3 R21, PT, PT, R12, R7, RZ ;  /* 0x000000070c151210 */ /* 0x000fc60007ffe0ff */
[----:B------:R-:W-:Y:S02]  /*07c0*/  @!P2 IMAD R7, R6, R7, R5 ;  /* 0x000000070607a224 */ /* 0x000fe400078e0205 */
[----:B------:R-:W4:Y:S01]  /*07d0*/  LDC.64 R10, c[0x0][0x388] ;  /* 0x0000e200ff0a7b82 */ /* 0x000f220000000a00 */
[----:B-1----:R-:W-:-:S04]  /*07e0*/  @P1 IMAD.WIDE.U32 R12, R12, 0x4, R18 ;  /* 0x000000040c0c1825 */ /* 0x002fc800078e0012 */
[----:B------:R-:W-:Y:S02]  /*07f0*/  @P1 IMAD.WIDE.U32 R18, R21, 0x4, R18 ;  /* 0x0000000415121825 */ /* 0x000fe400078e0012 */
[----:B0-----:R-:W5:Y:S02]  /*0800*/  @P1 LDG.E.CONSTANT R12, desc[UR4][R12.64] ;  /* 0x000000040c0c1981 */ /* 0x001f64000c1e9900 */
[----:B--2---:R-:W-:Y:S01]  /*0810*/  @P1 IMAD.WIDE R14, R17, 0x4, R14 ;  /* 0x00000004110e1825 */ /* 0x004fe200078e020e */
[----:B------:R-:W-:Y:S01]  /*0820*/  @!P2 IADD3 R17, PT, PT, R2, R6, RZ ;  /* 0x000000060211a210 */ /* 0x000fe20007ffe0ff */
[----:B------:R-:W2:Y:S04]  /*0830*/  @P1 LDG.E.CONSTANT R18, desc[UR4][R18.64] ;  /* 0x0000000412121981 */ /* 0x000ea8000c1e9900 */
[----:B------:R-:W5:Y:S01]  /*0840*/  @P1 LDG.E.CONSTANT R21, desc[UR4][R14.64] ;  /* 0x000000040e151981 */ /* 0x000f62000c1e9900 */
[----:B---3--:R-:W-:-:S03]  /*0850*/  @!P2 IMAD.WIDE R8, R17, 0x4, R8 ;  /* 0x000000041108a825 */ /* 0x008fc600078e0208 */
[----:B------:R-:W2:Y:S04]  /*0860*/  @P1 LDG.E.CONSTANT R6, desc[UR4][R14.64+0x4] ;  /* 0x000004040e061981 */ /* 0x000ea8000c1e9900 */
[----:B------:R-:W3:Y:S01]  /*0870*/  @!P2 LDG.E.CONSTANT R9, desc[UR4][R8.64] ;  /* 0x000000040809a981 */ /* 0x000ee2000c1e9900 */
[----:B----4-:R-:W-:-:S06]  /*0880*/  @!P2 IMAD.WIDE.U32 R10, R7, 0x4, R10 ;  /* 0x00000004070aa825 */ /* 0x010fcc00078e000a */
[----:B------:R-:W3:Y:S01]  /*0890*/  @!P2 LDG.E.CONSTANT R10, desc[UR4][R10.64] ;  /* 0x000000040a0aa981 */ /* 0x000ee2000c1e9900 */
[----:B-----5:R-:W-:-:S04]  /*08a0*/  @P1 FFMA R21, R21, R12, R16 ;  /* 0x0000000c15151223 */ /* 0x020fc80000000010 */
[----:B--2---:R-:W-:-:S04]  /*08b0*/  @P1 FFMA R16, R6, R18, R21 ;  /* 0x0000001206101223 */ /* 0x004fc80000000015 */
[----:B---3--:R-:W-:-:S07]  /*08c0*/  @!P2 FFMA R16, R9, R10, R16 ;  /* 0x0000000a0910a223 */ /* 0x008fce0000000010 */
.L_x_2:
[----:B------:R-:W1:Y:S01]  /*08d0*/  LDCU UR6, c[0x0][0x398] ;  /* 0x00007300ff0677ac */ /* 0x000e620008000800 */
[----:B------:R-:W2:Y:S01]  /*08e0*/  LDC.64 R6, c[0x0][0x390] ;  /* 0x0000e400ff067b82 */ /* 0x000ea20000000a00 */
[----:B------:R-:W-:Y:S02]  /*08f0*/  IADD3 R9, PT, PT, R2, R5, RZ ;  /* 0x0000000502097210 */ /* 0x000fe40007ffe0ff */
[----:B------:R-:W-:-:S04]  /*0900*/  IADD3 R5, PT, PT, R5, 0x1, RZ ;  /* 0x0000000105057810 */ /* 0x000fc80007ffe0ff */
[----:B-1----:R-:W-:Y:S01]  /*0910*/  ISETP.NE.AND P1, PT, R5, UR6, PT ;  /* 0x0000000605007c0c */ /* 0x002fe2000bf25270 */
[----:B--2---:R-:W-:-:S05]  /*0920*/  IMAD.WIDE R6, R9, 0x4, R6 ;  /* 0x0000000409067825 */ /* 0x004fca00078e0206 */
[----:B0-----:R1:W-:Y:S07]  /*0930*/  STG.E desc[UR4][R6.64], R16 ;  /* 0x0000001006007986 */ /* 0x0013ee000c101904 */
[----:B------:R-:W-:Y:S05]  /*0940*/  @P1 BRA `(.L_x_4) ;  /* 0xfffffff400f01947 */ /* 0x000fea000383ffff */
[----:B------:R-:W-:Y:S05]  /*0950*/  EXIT ;  /* 0x000000000000794d */ /* 0x000fea0003800000 */
.L_x_5:
[----:B------:R-:W-:-:S00]  /*0960*/  BRA `(.L_x_5) ;  /* 0xfffffffc00fc7947 */ /* 0x000fc0000383ffff */
[----:B------:R-:W-:-:S00]  /*0970*/  NOP ;  /* 0x0000000000007918 */ /* 0x000fc00000000000 */
        /* <DEDUP_REMOVED lines=8> */
.L_x_6:


//--------------------- .nv.shared.reserved.0     --------------------------
	.section	.nv.shared.reserved.0,"aw",@nobits
	.weak		__nv_reservedSMEM_offset_0_alias
	.size		__nv_reservedSMEM_offset_0_alias, 0, 64
	.other		__nv_reservedSMEM_offset_0_alias,@"STO_CUDA_RESERVED_SHARED STV_DEFAULT"
__nv_reservedSMEM_offset_0_alias:
	.zero		0
	.zero		64


//--------------------- .nv.constant0.matrixMulRowKernel --------------------------
	.section	.nv.constant0.matrixMulRowKernel,"a",@progbits
	.sectionflags	@""
	.align	4
.nv.constant0.matrixMulRowKernel:
	.zero		924


//--------------------- SYMBOLS --------------------------

	.type		.nv.reservedSmem.offset0,@object
	.size		.nv.reservedSmem.offset0,0x4
